	.headerflags	@"EF_CUDA_TEXMODE_UNIFIED EF_CUDA_64BIT_ADDRESS EF_CUDA_ACCELERATORS EF_CUDA_SM90 EF_CUDA_VIRTUAL_SM(EF_CUDA_SM90)"
	.elftype	@"ET_EXEC"


//--------------------- .nv.info                  --------------------------
	.section	.nv.info,"",@"SHT_CUDA_INFO"
	.align	4


	//----- nvinfo : EIATTR_REGCOUNT
	.align		4
        /*0000*/ 	.byte	0x04, 0x2f
        /*0002*/ 	.short	(.L_3 - .L_2)
	.align		4
.L_2:
        /*0004*/ 	.word	index@(triton_poi_fused__native_batch_norm_legit_no_training_avg_pool2d_relu_25)
        /*0008*/ 	.word	0x00000020


	//----- nvinfo : EIATTR_MIN_STACK_SIZE
	.align		4
.L_3:
        /*000c*/ 	.byte	0x04, 0x12
        /*000e*/ 	.short	(.L_5 - .L_4)
	.align		4
.L_4:
        /*0010*/ 	.word	index@(triton_poi_fused__native_batch_norm_legit_no_training_avg_pool2d_relu_25)
        /*0014*/ 	.word	0x00000000


	//----- nvinfo : EIATTR_FRAME_SIZE
	.align		4
.L_5:
        /*0018*/ 	.byte	0x04, 0x11
        /*001a*/ 	.short	(.L_7 - .L_6)
	.align		4
.L_6:
        /*001c*/ 	.word	index@(triton_poi_fused__native_batch_norm_legit_no_training_avg_pool2d_relu_25)
        /*0020*/ 	.word	0x00000000


	//----- nvinfo : EIATTR_MIN_STACK_SIZE
	.align		4
.L_7:
        /*0024*/ 	.byte	0x04, 0x12
        /*0026*/ 	.short	(.L_9 - .L_8)
	.align		4
.L_8:
        /*0028*/ 	.word	index@(triton_poi_fused__native_batch_norm_legit_no_training_avg_pool2d_relu_25)
        /*002c*/ 	.word	0x00000000
.L_9:


//--------------------- .nv.info.triton_poi_fused__native_batch_norm_legit_no_training_avg_pool2d_relu_25 --------------------------
	.section	.nv.info.triton_poi_fused__native_batch_norm_legit_no_training_avg_pool2d_relu_25,"",@"SHT_CUDA_INFO"
	.sectionflags	@""
	.align	4


	//----- nvinfo : EIATTR_CUDA_API_VERSION
	.align		4
        /*0000*/ 	.byte	0x04, 0x37
        /*0002*/ 	.short	(.L_11 - .L_10)
.L_10:
        /*0004*/ 	.word	0x0000007c


	//----- nvinfo : EIATTR_KPARAM_INFO
	.align		4
.L_11:
        /*0008*/ 	.byte	0x04, 0x17
        /*000a*/ 	.short	(.L_13 - .L_12)
.L_12:
        /*000c*/ 	.word	0x00000000
        /*0010*/ 	.short	0x000c
        /*0012*/ 	.short	0x0060
        /*0014*/ 	.byte	0x00, 0xf0, 0x11, 0x00


	//----- nvinfo : EIATTR_KPARAM_INFO
	.align		4
.L_13:
        /*0018*/ 	.byte	0x04, 0x17
        /*001a*/ 	.short	(.L_15 - .L_14)
.L_14:
        /*001c*/ 	.word	0x00000000
        /*0020*/ 	.short	0x000b
        /*0022*/ 	.short	0x0058
        /*0024*/ 	.byte	0x00, 0xf4, 0x21, 0x00


	//----- nvinfo : EIATTR_KPARAM_INFO
	.align		4
.L_15:
        /*0028*/ 	.byte	0x04, 0x17
        /*002a*/ 	.short	(.L_17 - .L_16)
.L_16:
        /*002c*/ 	.word	0x00000000
        /*0030*/ 	.short	0x000a
        /*0032*/ 	.short	0x0050
        /*0034*/ 	.byte	0x00, 0xf4, 0x21, 0x00


	//----- nvinfo : EIATTR_KPARAM_INFO
	.align		4
.L_17:
        /*0038*/ 	.byte	0x04, 0x17
        /*003a*/ 	.short	(.L_19 - .L_18)
.L_18:
        /*003c*/ 	.word	0x00000000
        /*0040*/ 	.short	0x0009
        /*0042*/ 	.short	0x0048
        /*0044*/ 	.byte	0x00, 0xf4, 0x21, 0x00


	//----- nvinfo : EIATTR_KPARAM_INFO
	.align		4
.L_19:
        /*0048*/ 	.byte	0x04, 0x17
        /*004a*/ 	.short	(.L_21 - .L_20)
.L_20:
        /*004c*/ 	.word	0x00000000
        /*0050*/ 	.short	0x0008
        /*0052*/ 	.short	0x0040
        /*0054*/ 	.byte	0x00, 0xf4, 0x21, 0x00


	//----- nvinfo : EIATTR_KPARAM_INFO
	.align		4
.L_21:
        /*0058*/ 	.byte	0x04, 0x17
        /*005a*/ 	.short	(.L_23 - .L_22)
.L_22:
        /*005c*/ 	.word	0x00000000
        /*0060*/ 	.short	0x0007
        /*0062*/ 	.short	0x0038
        /*0064*/ 	.byte	0x00, 0xf4, 0x21, 0x00


	//----- nvinfo : EIATTR_KPARAM_INFO
	.align		4
.L_23:
        /*0068*/ 	.byte	0x04, 0x17
        /*006a*/ 	.short	(.L_25 - .L_24)
.L_24:
        /*006c*/ 	.word	0x00000000
        /*0070*/ 	.short	0x0006
        /*0072*/ 	.short	0x0030
        /*0074*/ 	.byte	0x00, 0xf4, 0x21, 0x00


	//----- nvinfo : EIATTR_KPARAM_INFO
	.align		4
.L_25:
        /*0078*/ 	.byte	0x04, 0x17
        /*007a*/ 	.short	(.L_27 - .L_26)
.L_26:
        /*007c*/ 	.word	0x00000000
        /*0080*/ 	.short	0x0005
        /*0082*/ 	.short	0x0028
        /*0084*/ 	.byte	0x00, 0xf4, 0x21, 0x00


	//----- nvinfo : EIATTR_KPARAM_INFO
	.align		4
.L_27:
        /*0088*/ 	.byte	0x04, 0x17
        /*008a*/ 	.short	(.L_29 - .L_28)
.L_28:
        /*008c*/ 	.word	0x00000000
        /*0090*/ 	.short	0x0004
        /*0092*/ 	.short	0x0020
        /*0094*/ 	.byte	0x00, 0xf4, 0x21, 0x00


	//----- nvinfo : EIATTR_KPARAM_INFO
	.align		4
.L_29:
        /*0098*/ 	.byte	0x04, 0x17
        /*009a*/ 	.short	(.L_31 - .L_30)
.L_30:
        /*009c*/ 	.word	0x00000000
        /*00a0*/ 	.short	0x0003
        /*00a2*/ 	.short	0x0018
        /*00a4*/ 	.byte	0x00, 0xf4, 0x21, 0x00


	//----- nvinfo : EIATTR_KPARAM_INFO
	.align		4
.L_31:
        /*00a8*/ 	.byte	0x04, 0x17
        /*00aa*/ 	.short	(.L_33 - .L_32)
.L_32:
        /*00ac*/ 	.word	0x00000000
        /*00b0*/ 	.short	0x0002
        /*00b2*/ 	.short	0x0010
        /*00b4*/ 	.byte	0x00, 0xf4, 0x21, 0x00


	//----- nvinfo : EIATTR_KPARAM_INFO
	.align		4
.L_33:
        /*00b8*/ 	.byte	0x04, 0x17
        /*00ba*/ 	.short	(.L_35 - .L_34)
.L_34:
        /*00bc*/ 	.word	0x00000000
        /*00c0*/ 	.short	0x0001
        /*00c2*/ 	.short	0x0008
        /*00c4*/ 	.byte	0x00, 0xf4, 0x21, 0x00


	//----- nvinfo : EIATTR_KPARAM_INFO
	.align		4
.L_35:
        /*00c8*/ 	.byte	0x04, 0x17
        /*00ca*/ 	.short	(.L_37 - .L_36)
.L_36:
        /*00cc*/ 	.word	0x00000000
        /*00d0*/ 	.short	0x0000
        /*00d2*/ 	.short	0x0000
        /*00d4*/ 	.byte	0x00, 0xf4, 0x21, 0x00


	//----- nvinfo : EIATTR_SPARSE_MMA_MASK
	.align		4
.L_37:
        /*00d8*/ 	.byte	0x03, 0x50
        /*00da*/ 	.short	0x0000


	//----- nvinfo : EIATTR_MAXREG_COUNT
	.align		4
        /*00dc*/ 	.byte	0x03, 0x1b
        /*00de*/ 	.short	0x00ff


	//----- nvinfo : EIATTR_EXIT_INSTR_OFFSETS
	.align		4
        /*00e0*/ 	.byte	0x04, 0x1c
        /*00e2*/ 	.short	(.L_39 - .L_38)


	//   ....[0]....
.L_38:
        /*00e4*/ 	.word	0x00000c10


	//   ....[1]....
        /*00e8*/ 	.word	0x00000c30


	//----- nvinfo : EIATTR_REQNTID
	.align		4
.L_39:
        /*00ec*/ 	.byte	0x04, 0x10
        /*00ee*/ 	.short	(.L_41 - .L_40)
.L_40:
        /*00f0*/ 	.word	0x00000080
        /*00f4*/ 	.word	0x00000001
        /*00f8*/ 	.word	0x00000001


	//----- nvinfo : EIATTR_CBANK_PARAM_SIZE
	.align		4
.L_41:
        /*00fc*/ 	.byte	0x03, 0x19
        /*00fe*/ 	.short	0x0064


	//----- nvinfo : EIATTR_PARAM_CBANK
	.align		4
        /*0100*/ 	.byte	0x04, 0x0a
        /*0102*/ 	.short	(.L_43 - .L_42)
	.align		4
.L_42:
        /*0104*/ 	.word	index@(.nv.constant0.triton_poi_fused__native_batch_norm_legit_no_training_avg_pool2d_relu_25)
        /*0108*/ 	.short	0x0210
        /*010a*/ 	.short	0x0064


	//----- nvinfo : EIATTR_SW_WAR
	.align		4
.L_43:
        /*010c*/ 	.byte	0x04, 0x36
        /*010e*/ 	.short	(.L_45 - .L_44)
.L_44:
        /*0110*/ 	.word	0x00000008
.L_45:


//--------------------- .nv.callgraph             --------------------------
	.section	.nv.callgraph,"",@"SHT_CUDA_CALLGRAPH"
	.align	4
	.sectionentsize	8
	.align		4
        /*0000*/ 	.word	0x00000000
	.align		4
        /*0004*/ 	.word	0xffffffff
	.align		4
        /*0008*/ 	.word	0x00000000
	.align		4
        /*000c*/ 	.word	0xfffffffe
	.align		4
        /*0010*/ 	.word	0x00000000
	.align		4
        /*0014*/ 	.word	0xfffffffd
	.align		4
        /*0018*/ 	.word	0x00000000
	.align		4
        /*001c*/ 	.word	0xfffffffc


//--------------------- .nv.constant4             --------------------------
	.section	.nv.constant4,"a",@progbits
	.align	8
	.align		8
.nv.constant4:
        /*0000*/ 	.dword	_$_str
	.align		8
        /*0008*/ 	.dword	_$_str_$_2


//--------------------- .text.triton_poi_fused__native_batch_norm_legit_no_training_avg_pool2d_relu_25 --------------------------
	.section	.text.triton_poi_fused__native_batch_norm_legit_no_training_avg_pool2d_relu_25,"ax",@progbits
	.align	128
        .global         triton_poi_fused__native_batch_norm_legit_no_training_avg_pool2d_relu_25
        .type           triton_poi_fused__native_batch_norm_legit_no_training_avg_pool2d_relu_25,@function
        .size           triton_poi_fused__native_batch_norm_legit_no_training_avg_pool2d_relu_25,(.L_x_1 - triton_poi_fused__native_batch_norm_legit_no_training_avg_pool2d_relu_25)
        .other          triton_poi_fused__native_batch_norm_legit_no_training_avg_pool2d_relu_25,@"STO_CUDA_ENTRY STV_DEFAULT"
triton_poi_fused__native_batch_norm_legit_no_training_avg_pool2d_relu_25:
.text.triton_poi_fused__native_batch_norm_legit_no_training_avg_pool2d_relu_25:
[----:B------:R-:W0:Y:S01]  /*0000*/  LDC R1, c[0x0][0x28] ;  /* 0x00000a00ff017b82 */ /* 0x000e220000000800 */
[----:B------:R-:W1:Y:S07]  /*0010*/  S2R R0, SR_TID.X ;  /* 0x0000000000007919 */ /* 0x000e6e0000002100 */
[----:B------:R-:W2:Y:S01]  /*0020*/  LDC.64 R2, c[0x0][0x228] ;  /* 0x00008a00ff027b82 */ /* 0x000ea20000000a00 */
[----:B------:R-:W-:Y:S02]  /*0030*/  CS2R R18, SRZ ;  /* 0x0000000000127805 */ /* 0x000fe4000001ff00 */
[----:B------:R-:W-:Y:S01]  /*0040*/  CS2R R16, SRZ ;  /* 0x0000000000107805 */ /* 0x000fe2000001ff00 */
[----:B------:R-:W3:Y:S01]  /*0050*/  S2R R5, SR_CTAID.X ;  /* 0x0000000000057919 */ /* 0x000ee20000002500 */
[----:B------:R-:W-:-:S03]  /*0060*/  ULDC.64 UR4, c[0x0][0x208] ;  /* 0x0000820000047ab9 */ /* 0x000fc60000000a00 */
[----:B------:R-:W4:Y:S08]  /*0070*/  LDC.64 R14, c[0x0][0x218] ;  /* 0x00008600ff0e7b82 */ /* 0x000f300000000a00 */
[----:B------:R-:W5:Y:S08]  /*0080*/  LDC.64 R12, c[0x0][0x220] ;  /* 0x00008800ff0c7b82 */ /* 0x000f700000000a00 */
[----:B------:R-:W4:Y:S01]  /*0090*/  LDC.64 R8, c[0x0][0x240] ;  /* 0x00009000ff087b82 */ /* 0x000f220000000a00 */
[----:B-1----:R-:W-:-:S07]  /*00a0*/  IMAD.SHL.U32 R0, R0, 0x2, RZ ;  /* 0x0000000200007824 */ /* 0x002fce00078e00ff */
[----:B------:R-:W1:Y:S01]  /*00b0*/  LDC.64 R10, c[0x0][0x230] ;  /* 0x00008c00ff0a7b82 */ /* 0x000e620000000a00 */
[----:B---3--:R-:W-:Y:S02]  /*00c0*/  SHF.R.S32.HI R4, RZ, 0x17, R5 ;  /* 0x00000017ff047819 */ /* 0x008fe40000011405 */
[----:B------:R-:W-:-:S05]  /*00d0*/  LOP3.LUT R0, R0, 0xfe, RZ, 0xc0, !PT ;  /* 0x000000fe00007812 */ /* 0x000fca00078ec0ff */
[----:B------:R-:W3:Y:S01]  /*00e0*/  LDC.64 R28, c[0x0][0x238] ;  /* 0x00008e00ff1c7b82 */ /* 0x000ee20000000a00 */
[----:B------:R-:W-:Y:S01]  /*00f0*/  IMAD R0, R5, 0x100, R0 ;  /* 0x0000010005007824 */ /* 0x000fe200078e0200 */
[----:B------:R-:W-:-:S04]  /*0100*/  SGXT R5, R4, 0x1 ;  /* 0x000000010405781a */ /* 0x000fc80000000200 */
[----:B------:R-:W-:Y:S02]  /*0110*/  LEA.HI R6, R5, R0, RZ, 0x6 ;  /* 0x0000000005067211 */ /* 0x000fe400078f30ff */
[----:B------:R-:W-:Y:S02]  /*0120*/  CS2R R4, SRZ ;  /* 0x0000000000047805 */ /* 0x000fe4000001ff00 */
[----:B------:R-:W-:Y:S01]  /*0130*/  ISETP.GE.AND P2, PT, R0, 0x8800, PT ;  /* 0x000088000000780c */ /* 0x000fe20003f46270 */
[----:B------:R-:W3:Y:S01]  /*0140*/  LDC.64 R24, c[0x0][0x250] ;  /* 0x00009400ff187b82 */ /* 0x000ee20000000a00 */
[----:B------:R-:W-:-:S04]  /*0150*/  LOP3.LUT R7, R6, 0xffffffc0, RZ, 0xc0, !PT ;  /* 0xffffffc006077812 */ /* 0x000fc800078ec0ff */
[----:B------:R-:W-:-:S05]  /*0160*/  IADD3 R7, R0, -R7, RZ ;  /* 0x8000000700077210 */ /* 0x000fca0007ffe0ff */
[----:B--2---:R-:W-:Y:S01]  /*0170*/  IMAD.WIDE R22, R7, 0x4, R2 ;  /* 0x0000000407167825 */ /* 0x004fe200078e0202 */
[----:B------:R-:W-:-:S03]  /*0180*/  SHF.R.S32.HI R2, RZ, 0x6, R6 ;  /* 0x00000006ff027819 */ /* 0x000fc60000011406 */
[----:B------:R-:W-:Y:S01]  /*0190*/  IMAD.HI R3, R0, 0x78787879, RZ ;  /* 0x7878787900037827 */ /* 0x000fe200078e02ff */
[----:B------:R2:W3:Y:S03]  /*01a0*/  @!P2 LDG.E.EL.64 R16, desc[UR4][R22.64] ;  /* 0x000000041610a981 */ /* 0x0004e6000c2e1b00 */
[----:B----4-:R-:W-:Y:S01]  /*01b0*/  IMAD.WIDE R20, R7, 0x4, R14 ;  /* 0x0000000407147825 */ /* 0x010fe200078e020e */
[----:B------:R-:W-:-:S03]  /*01c0*/  SHF.R.U32.HI R6, RZ, 0x1f, R3 ;  /* 0x0000001fff067819 */ /* 0x000fc60000011603 */
[----:B-----5:R-:W-:Y:S01]  /*01d0*/  IMAD.WIDE R12, R7, 0x4, R12 ;  /* 0x00000004070c7825 */ /* 0x020fe200078e020c */
[----:B------:R-:W-:Y:S01]  /*01e0*/  LEA.HI.SX32 R3, R3, R6, 0x17 ;  /* 0x0000000603037211 */ /* 0x000fe200078fbaff */
[----:B------:R4:W5:Y:S01]  /*01f0*/  @!P2 LDG.E.EL.64 R4, desc[UR4][R20.64] ;  /* 0x000000041404a981 */ /* 0x000962000c2e1b00 */
[----:B--2---:R-:W2:Y:S01]  /*0200*/  LDC.64 R22, c[0x0][0x248] ;  /* 0x00009200ff167b82 */ /* 0x004ea20000000a00 */
[----:B0-----:R-:W-:Y:S02]  /*0210*/  IMAD.WIDE R8, R7, 0x4, R8 ;  /* 0x0000000407087825 */ /* 0x001fe400078e0208 */
[----:B------:R0:W5:Y:S01]  /*0220*/  @!P2 LDG.E.EL.64 R18, desc[UR4][R12.64] ;  /* 0x000000040c12a981 */ /* 0x000162000c2e1b00 */
[----:B------:R-:W-:Y:S02]  /*0230*/  LEA.HI R6, R3, R3, RZ, 0x3 ;  /* 0x0000000303067211 */ /* 0x000fe400078f18ff */
[----:B------:R-:W-:Y:S02]  /*0240*/  CS2R R14, SRZ ;  /* 0x00000000000e7805 */ /* 0x000fe4000001ff00 */
[----:B----4-:R-:W-:Y:S01]  /*0250*/  CS2R R20, SRZ ;  /* 0x0000000000147805 */ /* 0x010fe2000001ff00 */
[----:B0-----:R-:W-:Y:S01]  /*0260*/  IMAD.HI R12, R2, 0x78787879, RZ ;  /* 0x78787879020c7827 */ /* 0x001fe200078e02ff */
[----:B------:R-:W-:-:S04]  /*0270*/  LOP3.LUT R6, R6, 0xfffffff8, RZ, 0xc0, !PT ;  /* 0xfffffff806067812 */ /* 0x000fc800078ec0ff */
[----:B------:R0:W4:Y:S01]  /*0280*/  @!P2 LDG.E.EL.64 R20, desc[UR4][R8.64] ;  /* 0x000000040814a981 */ /* 0x000122000c2e1b00 */
[----:B-1----:R-:W-:Y:S01]  /*0290*/  IMAD.WIDE R26, R7, 0x4, R10 ;  /* 0x00000004071a7825 */ /* 0x002fe200078e020a */
[----:B------:R-:W-:-:S04]  /*02a0*/  SHF.R.U32.HI R13, RZ, 0x1f, R12 ;  /* 0x0000001fff0d7819 */ /* 0x000fc8000001160c */
[----:B------:R-:W-:Y:S01]  /*02b0*/  LEA.HI.SX32 R11, R12, R13, 0x1d ;  /* 0x0000000d0c0b7211 */ /* 0x000fe200078feaff */
[----:B------:R1:W4:Y:S01]  /*02c0*/  @!P2 LDG.E.EL.64 R14, desc[UR4][R26.64] ;  /* 0x000000041a0ea981 */ /* 0x000322000c2e1b00 */
[----:B0-----:R-:W0:Y:S01]  /*02d0*/  LDC.64 R8, c[0x0][0x210] ;  /* 0x00008400ff087b82 */ /* 0x001e220000000a00 */
[----:B------:R-:W-:Y:S01]  /*02e0*/  CS2R R12, SRZ ;  /* 0x00000000000c7805 */ /* 0x000fe2000001ff00 */
[----:B---3--:R-:W-:-:S04]  /*02f0*/  IMAD.WIDE R28, R7, 0x4, R28 ;  /* 0x00000004071c7825 */ /* 0x008fc800078e021c */
[----:B------:R-:W-:Y:S01]  /*0300*/  IMAD R2, R11, -0x11, R2 ;  /* 0xffffffef0b027824 */ /* 0x000fe200078e0202 */
[----:B------:R3:W4:Y:S01]  /*0310*/  @!P2 LDG.E.EL.64 R12, desc[UR4][R28.64] ;  /* 0x000000041c0ca981 */ /* 0x000722000c2e1b00 */
[----:B-1----:R-:W-:-:S05]  /*0320*/  IMAD.IADD R26, R3, 0x1, -R6 ;  /* 0x00000001031a7824 */ /* 0x002fca00078e0a06 */
[----:B------:R-:W-:Y:S01]  /*0330*/  ISETP.GT.AND P0, PT, R26, -0x1, PT ;  /* 0xffffffff1a00780c */ /* 0x000fe20003f04270 */
[----:B---3--:R-:W-:-:S03]  /*0340*/  IMAD R28, R3, -0x440, R0 ;  /* 0xfffffbc0031c7824 */ /* 0x008fc600078e0200 */
[----:B------:R-:W-:Y:S02]  /*0350*/  ISETP.GT.AND P1, PT, R2, RZ, P0 ;  /* 0x000000ff0200720c */ /* 0x000fe40000724270 */
[----:B------:R-:W-:Y:S01]  /*0360*/  CS2R R10, SRZ ;  /* 0x00000000000a7805 */ /* 0x000fe2000001ff00 */
[----:B--2---:R-:W-:Y:S01]  /*0370*/  IMAD.WIDE R22, R7, 0x4, R22 ;  /* 0x0000000407167825 */ /* 0x004fe200078e0216 */
[----:B------:R-:W-:Y:S02]  /*0380*/  LEA R27, R3, R28, 0xb ;  /* 0x0000001c031b7211 */ /* 0x000fe400078e58ff */
[----:B------:R-:W-:Y:S01]  /*0390*/  ISETP.LT.AND P1, PT, R0, 0x8800, P1 ;  /* 0x000088000000780c */ /* 0x000fe20000f21270 */
[----:B------:R-:W-:Y:S01]  /*03a0*/  IMAD.WIDE R24, R7, 0x4, R24 ;  /* 0x0000000407187825 */ /* 0x000fe200078e0218 */
[----:B------:R-:W-:Y:S01]  /*03b0*/  ISETP.LT.U32.AND P0, PT, R2, 0x10, P0 ;  /* 0x000000100200780c */ /* 0x000fe20000701070 */
[----:B------:R1:W2:Y:S02]  /*03c0*/  @!P2 LDG.E.EL.64 R10, desc[UR4][R22.64] ;  /* 0x00000004160aa981 */ /* 0x0002a4000c2e1b00 */
[----:B------:R-:W-:Y:S01]  /*03d0*/  VIADD R29, R27, 0xffffffc0 ;  /* 0xffffffc01b1d7836 */ /* 0x000fe20000000000 */
[----:B------:R-:W-:-:S02]  /*03e0*/  CS2R R6, SRZ ;  /* 0x0000000000067805 */ /* 0x000fc4000001ff00 */
[----:B------:R-:W-:Y:S01]  /*03f0*/  ISETP.LT.AND P0, PT, R0, 0x8800, P0 ;  /* 0x000088000000780c */ /* 0x000fe20000701270 */
[----:B0-----:R-:W-:-:S03]  /*0400*/  IMAD.WIDE R28, R29, 0x4, R8 ;  /* 0x000000041d1c7825 */ /* 0x001fc600078e0208 */
[----:B------:R0:W2:Y:S01]  /*0410*/  @!P2 LDG.E.EL.64 R6, desc[UR4][R24.64] ;  /* 0x000000041806a981 */ /* 0x0000a2000c2e1b00 */
[----:B-1----:R-:W-:-:S06]  /*0420*/  CS2R R22, SRZ ;  /* 0x0000000000167805 */ /* 0x002fcc000001ff00 */
[----:B------:R1:W3:Y:S01]  /*0430*/  @P1 LDG.E.64 R22, desc[UR4][R28.64] ;  /* 0x000000041c161981 */ /* 0x0002e2000c1e1b00 */
[----:B0-----:R-:W-:Y:S01]  /*0440*/  CS2R R24, SRZ ;  /* 0x0000000000187805 */ /* 0x001fe2000001ff00 */
[----:B-1----:R-:W-:-:S05]  /*0450*/  IMAD.WIDE R28, R27, 0x4, R8 ;  /* 0x000000041b1c7825 */ /* 0x002fca00078e0208 */
[----:B------:R0:W2:Y:S01]  /*0460*/  @P0 LDG.E.64 R24, desc[UR4][R28.64] ;  /* 0x000000041c180981 */ /* 0x0000a2000c1e1b00 */
[----:B------:R-:W-:Y:S01]  /*0470*/  ISETP.GT.AND P3, PT, R26, 0x6, PT ;  /* 0x000000061a00780c */ /* 0x000fe20003f64270 */
[----:B0-----:R-:W-:Y:S01]  /*0480*/  VIADD R29, R27, 0x400 ;  /* 0x000004001b1d7836 */ /* 0x001fe20000000000 */
[----:B---3--:R-:W-:Y:S02]  /*0490*/  SEL R26, R23, RZ, P1 ;  /* 0x000000ff171a7207 */ /* 0x008fe40000800000 */
[----:B------:R-:W-:Y:S02]  /*04a0*/  SEL R22, R22, RZ, P1 ;  /* 0x000000ff16167207 */ /* 0x000fe40000800000 */
[----:B--2---:R-:W-:Y:S02]  /*04b0*/  SEL R25, R25, RZ, P0 ;  /* 0x000000ff19197207 */ /* 0x004fe40000000000 */
[----:B------:R-:W-:-:S03]  /*04c0*/  SEL R24, R24, RZ, P0 ;  /* 0x000000ff18187207 */ /* 0x000fc60000000000 */
[----:B------:R-:W-:Y:S01]  /*04d0*/  FADD R26, R26, R25 ;  /* 0x000000191a1a7221 */ /* 0x000fe20000000000 */
[----:B------:R-:W-:Y:S01]  /*04e0*/  IADD3 R25, R27, 0x3c0, RZ ;  /* 0x000003c01b197810 */ /* 0x000fe20007ffe0ff */
[----:B------:R-:W-:Y:S01]  /*04f0*/  FADD R28, R22, R24 ;  /* 0x00000018161c7221 */ /* 0x000fe20000000000 */
[----:B------:R-:W-:-:S03]  /*0500*/  CS2R R22, SRZ ;  /* 0x0000000000167805 */ /* 0x000fc6000001ff00 */
[----:B------:R-:W-:-:S05]  /*0510*/  IMAD.WIDE R24, R25, 0x4, R8 ;  /* 0x0000000419187825 */ /* 0x000fca00078e0208 */
[----:B------:R0:W2:Y:S02]  /*0520*/  @P1 LDG.E.64 R22, desc[UR4][R24.64] ;  /* 0x0000000418161981 */ /* 0x0000a4000c1e1b00 */
[----:B0-----:R-:W-:Y:S01]  /*0530*/  IMAD.WIDE R24, R29, 0x4, R8 ;  /* 0x000000041d187825 */ /* 0x001fe200078e0208 */
[----:B------:R-:W-:-:S06]  /*0540*/  CS2R R8, SRZ ;  /* 0x0000000000087805 */ /* 0x000fcc000001ff00 */
[----:B------:R0:W3:Y:S01]  /*0550*/  @P0 LDG.E.64 R8, desc[UR4][R24.64] ;  /* 0x0000000418080981 */ /* 0x0000e2000c1e1b00 */
[----:B------:R-:W-:Y:S02]  /*0560*/  LEA.HI R3, R3, R3, RZ, 0x3 ;  /* 0x0000000303037211 */ /* 0x000fe400078f18ff */
[C---:B------:R-:W-:Y:S02]  /*0570*/  ISETP.GT.AND P4, PT, R2.reuse, 0xf, PT ;  /* 0x0000000f0200780c */ /* 0x040fe40003f84270 */
[----:B------:R-:W-:Y:S01]  /*0580*/  ISETP.GE.AND P5, PT, R2, 0x10, PT ;  /* 0x000000100200780c */ /* 0x000fe20003fa6270 */
[----:B----4-:R-:W-:Y:S01]  /*0590*/  FADD R20, R20, 9.9999997473787516356e-06 ;  /* 0x3727c5ac14147421 */ /* 0x010fe20000000000 */
[----:B-----5:R-:W-:-:S05]  /*05a0*/  FADD R19, R19, 9.9999997473787516356e-06 ;  /* 0x3727c5ac13137421 */ /* 0x020fca0000000000 */
[----:B------:R-:W-:Y:S08]  /*05b0*/  MUFU.SQRT R20, R20 ;  /* 0x0000001400147308 */ /* 0x000ff00000002000 */
[----:B------:R-:W-:Y:S01]  /*05c0*/  MUFU.SQRT R19, R19 ;  /* 0x0000001300137308 */ /* 0x000fe20000002000 */
[----:B--2---:R-:W-:-:S05]  /*05d0*/  SEL R23, R23, RZ, P1 ;  /* 0x000000ff17177207 */ /* 0x004fca0000800000 */
[----:B------:R-:W-:Y:S01]  /*05e0*/  FADD R26, R26, R23 ;  /* 0x000000171a1a7221 */ /* 0x000fe20000000000 */
[----:B------:R-:W-:-:S05]  /*05f0*/  IMAD.HI R23, R0, 0x78787879, RZ ;  /* 0x7878787900177827 */ /* 0x000fca00078e02ff */
[----:B0-----:R-:W-:-:S04]  /*0600*/  SHF.R.U32.HI R24, RZ, 0x1f, R23 ;  /* 0x0000001fff187819 */ /* 0x001fc80000011617 */
[----:B------:R-:W-:Y:S02]  /*0610*/  LEA.HI.SX32 R24, R23, R24, 0x17 ;  /* 0x0000001817187211 */ /* 0x000fe400078fbaff */
[----:B------:R-:W-:Y:S01]  /*0620*/  LOP3.LUT R23, R3, 0xfffffff8, RZ, 0xc0, !PT ;  /* 0xfffffff803177812 */ /* 0x000fe200078ec0ff */
[----:B------:R-:W-:-:S04]  /*0630*/  FADD R3, R18, 9.9999997473787516356e-06 ;  /* 0x3727c5ac12037421 */ /* 0x000fc80000000000 */
[----:B------:R-:W-:Y:S01]  /*0640*/  IMAD.IADD R18, R24, 0x1, -R23 ;  /* 0x0000000118127824 */ /* 0x000fe200078e0a17 */
[----:B------:R-:W-:-:S04]  /*0650*/  SEL R27, R22, RZ, P1 ;  /* 0x000000ff161b7207 */ /* 0x000fc80000800000 */
[C---:B------:R-:W-:Y:S02]  /*0660*/  ISETP.GE.AND P1, PT, R18.reuse, 0x7, PT ;  /* 0x000000071200780c */ /* 0x040fe40003f26270 */
[----:B------:R-:W-:Y:S02]  /*0670*/  LEA R23, R18, 0x2, 0x1 ;  /* 0x0000000212177811 */ /* 0x000fe400078e08ff */
[----:B------:R-:W-:Y:S02]  /*0680*/  IADD3 R22, R2, 0x1, RZ ;  /* 0x0000000102167810 */ /* 0x000fe40007ffe0ff */
[----:B------:R-:W-:Y:S02]  /*0690*/  SEL R24, R23, RZ, !P1 ;  /* 0x000000ff17187207 */ /* 0x000fe40004800000 */
[----:B------:R-:W-:Y:S01]  /*06a0*/  SEL R23, RZ, 0x10, !P3 ;  /* 0x00000010ff177807 */ /* 0x000fe20005800000 */
[----:B------:R-:W-:Y:S01]  /*06b0*/  FADD R28, R28, R27 ;  /* 0x0000001b1c1c7221 */ /* 0x000fe20000000000 */
[----:B------:R-:W-:Y:S01]  /*06c0*/  SEL R27, R22, RZ, !P5 ;  /* 0x000000ff161b7207 */ /* 0x000fe20006800000 */
[----:B------:R-:W0:Y:S01]  /*06d0*/  MUFU.SQRT R3, R3 ;  /* 0x0000000300037308 */ /* 0x000e220000002000 */
[----:B------:R-:W-:-:S03]  /*06e0*/  IADD3 R25, R23, R24, RZ ;  /* 0x0000001817197210 */ /* 0x000fc60007ffe0ff */
[----:B------:R-:W-:Y:S01]  /*06f0*/  VIADD R22, R27, 0x11 ;  /* 0x000000111b167836 */ /* 0x000fe20000000000 */
[----:B------:R-:W-:Y:S01]  /*0700*/  @!P4 IADD3 R22, R27, RZ, RZ ;  /* 0x000000ff1b16c210 */ /* 0x000fe20007ffe0ff */
[C-C-:B------:R-:W-:Y:S02]  /*0710*/  IMAD R23, R18.reuse, -0x2, R25.reuse ;  /* 0xfffffffe12177824 */ /* 0x140fe400078e0219 */
[----:B------:R-:W-:Y:S01]  /*0720*/  IMAD R25, R18, 0x2, -R25 ;  /* 0x0000000212197824 */ /* 0x000fe200078e0a19 */
[----:B------:R-:W-:-:S03]  /*0730*/  IADD3 R22, R22, 0x1, RZ ;  /* 0x0000000116167810 */ /* 0x000fc60007ffe0ff */
[----:B------:R-:W-:Y:S01]  /*0740*/  IMAD R2, R2, R25, RZ ;  /* 0x0000001902027224 */ /* 0x000fe200078e02ff */
[----:B0-----:R-:W-:-:S03]  /*0750*/  FSETP.GT.AND P6, PT, R3, 8.50705917302346158658e+37, PT ;  /* 0x7e8000000300780b */ /* 0x001fc60003fc4000 */
[----:B------:R-:W-:Y:S01]  /*0760*/  IMAD R2, R23, R22, R2 ;  /* 0x0000001617027224 */ /* 0x000fe200078e0202 */
[----:B---3--:R-:W-:Y:S01]  /*0770*/  SEL R23, R8, RZ, P0 ;  /* 0x000000ff08177207 */ /* 0x008fe20000000000 */
[----:B------:R-:W-:Y:S01]  /*0780*/  HFMA2.MMA R8, -RZ, RZ, 1.625, 0 ;  /* 0x3e800000ff087435 */ /* 0x000fe200000001ff */
[----:B------:R-:W-:Y:S02]  /*0790*/  SEL R9, R9, RZ, P0 ;  /* 0x000000ff09097207 */ /* 0x000fe40000000000 */
[----:B------:R-:W-:-:S03]  /*07a0*/  FSETP.GEU.AND P5, PT, R3, 1.175494350822287508e-38, PT ;  /* 0x008000000300780b */ /* 0x000fc60003fae000 */
[----:B------:R-:W-:Y:S01]  /*07b0*/  FADD R9, R26, R9 ;  /* 0x000000091a097221 */ /* 0x000fe20000000000 */
[----:B------:R-:W-:Y:S02]  /*07c0*/  I2FP.F32.S32 R26, R2 ;  /* 0x00000002001a7245 */ /* 0x000fe40000201400 */
[----:B------:R-:W-:Y:S01]  /*07d0*/  FSETP.GT.AND P1, PT, R20, 8.50705917302346158658e+37, PT ;  /* 0x7e8000001400780b */ /* 0x000fe20003f24000 */
[----:B------:R-:W-:Y:S01]  /*07e0*/  @P6 FMUL R3, R3, 0.25 ;  /* 0x3e80000003036820 */ /* 0x000fe20000400000 */
[----:B------:R-:W-:Y:S02]  /*07f0*/  FSEL R2, R8, 1, P6 ;  /* 0x3f80000008027808 */ /* 0x000fe40003000000 */
[----:B------:R-:W-:Y:S01]  /*0800*/  FSETP.GT.AND P6, PT, |R26|, 8.50705917302346158658e+37, PT ;  /* 0x7e8000001a00780b */ /* 0x000fe20003fc4200 */
[----:B------:R-:W-:Y:S01]  /*0810*/  FADD R24, R21, 9.9999997473787516356e-06 ;  /* 0x3727c5ac15187421 */ /* 0x000fe20000000000 */
[----:B------:R-:W-:Y:S01]  /*0820*/  FSETP.GEU.AND P0, PT, R20, 1.175494350822287508e-38, PT ;  /* 0x008000001400780b */ /* 0x000fe20003f0e000 */
[----:B------:R-:W-:Y:S01]  /*0830*/  @!P5 FMUL R3, R3, 16777216 ;  /* 0x4b8000000303d820 */ /* 0x000fe20000400000 */
[----:B------:R-:W-:Y:S01]  /*0840*/  @!P5 FMUL R2, R2, 16777216 ;  /* 0x4b8000000202d820 */ /* 0x000fe20000400000 */
[----:B------:R-:W-:-:S02]  /*0850*/  FSETP.GT.AND P3, PT, R19, 8.50705917302346158658e+37, PT ;  /* 0x7e8000001300780b */ /* 0x000fc40003f64000 */
[----:B------:R-:W-:Y:S02]  /*0860*/  FSETP.GEU.AND P5, PT, |R26|, 1.175494350822287508e-38, PT ;  /* 0x008000001a00780b */ /* 0x000fe40003fae200 */
[----:B------:R-:W-:Y:S01]  /*0870*/  FSETP.GEU.AND P4, PT, R19, 1.175494350822287508e-38, PT ;  /* 0x008000001300780b */ /* 0x000fe20003f8e000 */
[----:B------:R-:W0:Y:S01]  /*0880*/  MUFU.SQRT R24, R24 ;  /* 0x0000001800187308 */ /* 0x000e220000002000 */
[----:B------:R-:W-:Y:S02]  /*0890*/  @P1 FMUL R20, R20, 0.25 ;  /* 0x3e80000014141820 */ /* 0x000fe40000400000 */
[----:B------:R-:W-:Y:S02]  /*08a0*/  @P6 FMUL R26, R26, 0.25 ;  /* 0x3e8000001a1a6820 */ /* 0x000fe40000400000 */
[----:B------:R-:W-:-:S03]  /*08b0*/  @!P0 FMUL R20, R20, 16777216 ;  /* 0x4b80000014148820 */ /* 0x000fc60000400000 */
[----:B------:R-:W-:Y:S02]  /*08c0*/  @P3 FMUL R19, R19, 0.25 ;  /* 0x3e80000013133820 */ /* 0x000fe40000400000 */
[----:B------:R-:W-:Y:S01]  /*08d0*/  @!P5 FMUL R26, R26, 16777216 ;  /* 0x4b8000001a1ad820 */ /* 0x000fe20000400000 */
[----:B------:R1:W2:Y:S01]  /*08e0*/  MUFU.RCP R21, R3 ;  /* 0x0000000300157308 */ /* 0x0002a20000001000 */
[----:B------:R-:W-:Y:S01]  /*08f0*/  @!P4 FMUL R19, R19, 16777216 ;  /* 0x4b8000001313c820 */ /* 0x000fe20000400000 */
[----:B------:R-:W-:Y:S02]  /*0900*/  FSEL R25, R8, 1, P3 ;  /* 0x3f80000008197808 */ /* 0x000fe40001800000 */
[----:B0-----:R-:W-:-:S04]  /*0910*/  FSETP.GT.AND P3, PT, R24, 8.50705917302346158658e+37, PT ;  /* 0x7e8000001800780b */ /* 0x001fc80003f64000 */
[----:B------:R-:W0:Y:S01]  /*0920*/  MUFU.RCP R20, R20 ;  /* 0x0000001400147308 */ /* 0x000e220000001000 */
[----:B-1----:R-:W-:Y:S01]  /*0930*/  FSEL R3, R8, 1, P1 ;  /* 0x3f80000008037808 */ /* 0x002fe20000800000 */
[----:B------:R-:W-:-:S06]  /*0940*/  @!P4 FMUL R25, R25, 16777216 ;  /* 0x4b8000001919c820 */ /* 0x000fcc0000400000 */
[----:B------:R-:W1:Y:S01]  /*0950*/  MUFU.RCP R26, R26 ;  /* 0x0000001a001a7308 */ /* 0x000e620000001000 */
[----:B------:R-:W-:Y:S01]  /*0960*/  FSETP.GEU.AND P4, PT, R24, 1.175494350822287508e-38, PT ;  /* 0x008000001800780b */ /* 0x000fe20003f8e000 */
[----:B------:R-:W-:Y:S01]  /*0970*/  @P6 FMUL R9, R9, 0.25 ;  /* 0x3e80000009096820 */ /* 0x000fe20000400000 */
[----:B------:R-:W-:-:S05]  /*0980*/  FADD R23, R28, R23 ;  /* 0x000000171c177221 */ /* 0x000fca0000000000 */
[----:B------:R3:W4:Y:S01]  /*0990*/  MUFU.RCP R22, R19 ;  /* 0x0000001300167308 */ /* 0x0007220000001000 */
[----:B------:R-:W-:Y:S01]  /*09a0*/  @!P0 FMUL R3, R3, 16777216 ;  /* 0x4b80000003038820 */ /* 0x000fe20000400000 */
[----:B------:R-:W-:Y:S01]  /*09b0*/  @!P5 FMUL R9, R9, 16777216 ;  /* 0x4b8000000909d820 */ /* 0x000fe20000400000 */
[----:B------:R-:W-:Y:S01]  /*09c0*/  @P6 FMUL R23, R23, 0.25 ;  /* 0x3e80000017176820 */ /* 0x000fe20000400000 */
[----:B--2---:R-:W-:Y:S01]  /*09d0*/  FMUL R21, R21, R2 ;  /* 0x0000000215157220 */ /* 0x004fe20000400000 */
[----:B0-----:R-:W-:Y:S01]  /*09e0*/  FMUL R20, R20, R3 ;  /* 0x0000000314147220 */ /* 0x001fe20000400000 */
[----:B------:R-:W-:Y:S01]  /*09f0*/  @P3 FMUL R24, R24, 0.25 ;  /* 0x3e80000018183820 */ /* 0x000fe20000400000 */
[----:B------:R-:W0:Y:S01]  /*0a00*/  LDC.64 R2, c[0x0][0x258] ;  /* 0x00009600ff027b82 */ /* 0x000e220000000a00 */
[----:B-1----:R-:W-:Y:S01]  /*0a10*/  FMUL R9, R26, R9 ;  /* 0x000000091a097220 */ /* 0x002fe20000400000 */
[----:B------:R-:W-:Y:S01]  /*0a20*/  @!P5 FMUL R23, R23, 16777216 ;  /* 0x4b8000001717d820 */ /* 0x000fe20000400000 */
[----:B------:R-:W-:-:S02]  /*0a30*/  @!P4 FMUL R24, R24, 16777216 ;  /* 0x4b8000001818c820 */ /* 0x000fc40000400000 */
[----:B------:R-:W-:-:S03]  /*0a40*/  FADD R5, R9, -R5 ;  /* 0x8000000509057221 */ /* 0x000fc60000000000 */
[----:B---3--:R-:W1:Y:S01]  /*0a50*/  LDC.64 R18, c[0x0][0x260] ;  /* 0x00009800ff127b82 */ /* 0x008e620000000a00 */
[----:B----4-:R-:W-:Y:S01]  /*0a60*/  FMUL R22, R22, R25 ;  /* 0x0000001916167220 */ /* 0x010fe20000400000 */
[----:B------:R-:W-:Y:S01]  /*0a70*/  FSEL R25, R8, 1, P3 ;  /* 0x3f80000008197808 */ /* 0x000fe20001800000 */
[----:B------:R-:W-:Y:S02]  /*0a80*/  FMUL R8, R26, R23 ;  /* 0x000000171a087220 */ /* 0x000fe40000400000 */
[----:B------:R-:W-:Y:S02]  /*0a90*/  FMUL R26, R22, R5 ;  /* 0x00000005161a7220 */ /* 0x000fe40000400000 */
[----:B------:R-:W-:Y:S01]  /*0aa0*/  FADD R4, R8, -R4 ;  /* 0x8000000408047221 */ /* 0x000fe20000000000 */
[----:B------:R-:W2:Y:S01]  /*0ab0*/  LDC.64 R22, c[0x0][0x268] ;  /* 0x00009a00ff167b82 */ /* 0x000ea20000000a00 */
[----:B------:R-:W3:Y:S02]  /*0ac0*/  MUFU.RCP R24, R24 ;  /* 0x0000001800187308 */ /* 0x000ee40000001000 */
[----:B------:R-:W-:Y:S01]  /*0ad0*/  FMUL R21, R21, R4 ;  /* 0x0000000415157220 */ /* 0x000fe20000400000 */
[----:B------:R-:W-:-:S03]  /*0ae0*/  FFMA R15, R26, R17, R15 ;  /* 0x000000111a0f7223 */ /* 0x000fc6000000000f */
[----:B------:R-:W-:Y:S01]  /*0af0*/  FFMA R14, R21, R16, R14 ;  /* 0x00000010150e7223 */ /* 0x000fe2000000000e */
[----:B------:R-:W-:Y:S01]  /*0b00*/  @!P4 FMUL R25, R25, 16777216 ;  /* 0x4b8000001919c820 */ /* 0x000fe20000400000 */
[----:B------:R-:W-:-:S03]  /*0b10*/  FSETP.GEU.AND P0, PT, R15, RZ, PT ;  /* 0x000000ff0f00720b */ /* 0x000fc60003f0e000 */
[----:B------:R-:W-:Y:S01]  /*0b20*/  FSETP.GEU.AND P1, PT, R14, RZ, PT ;  /* 0x000000ff0e00720b */ /* 0x000fe20003f2e000 */
[----:B0-----:R-:W-:-:S04]  /*0b30*/  IMAD.WIDE R2, R0, 0x4, R2 ;  /* 0x0000000400027825 */ /* 0x001fc800078e0202 */
[----:B------:R-:W-:Y:S01]  /*0b40*/  FADD R5, R8, -R12 ;  /* 0x8000000c08057221 */ /* 0x000fe20000000000 */
[----:B------:R-:W-:Y:S01]  /*0b50*/  FADD R13, R9, -R13 ;  /* 0x8000000d090d7221 */ /* 0x000fe20000000000 */
[----:B---3--:R-:W-:Y:S01]  /*0b60*/  FMUL R24, R24, R25 ;  /* 0x0000001918187220 */ /* 0x008fe20000400000 */
[----:B-1----:R-:W-:Y:S01]  /*0b70*/  IMAD.WIDE R18, R0, 0x4, R18 ;  /* 0x0000000400127825 */ /* 0x002fe200078e0212 */
[----:B------:R-:W-:Y:S02]  /*0b80*/  FSEL R15, R15, RZ, P0 ;  /* 0x000000ff0f0f7208 */ /* 0x000fe40000000000 */
[----:B------:R-:W-:Y:S01]  /*0b90*/  FSEL R14, R14, RZ, P1 ;  /* 0x000000ff0e0e7208 */ /* 0x000fe20000800000 */
[----:B------:R-:W-:Y:S01]  /*0ba0*/  FMUL R5, R5, R20 ;  /* 0x0000001405057220 */ /* 0x000fe20000400000 */
[----:B------:R-:W-:Y:S01]  /*0bb0*/  FMUL R24, R13, R24 ;  /* 0x000000180d187220 */ /* 0x000fe20000400000 */
[----:B------:R0:W-:Y:S01]  /*0bc0*/  @!P2 STG.E.64 desc[UR4][R2.64], R8 ;  /* 0x000000080200a986 */ /* 0x0001e2000c101b04 */
[----:B--2---:R-:W-:-:S03]  /*0bd0*/  IMAD.WIDE R22, R0, 0x4, R22 ;  /* 0x0000000400167825 */ /* 0x004fc600078e0216 */
[----:B------:R0:W-:Y:S01]  /*0be0*/  @!P2 STG.E.64 desc[UR4][R18.64], R14 ;  /* 0x0000000e1200a986 */ /* 0x0001e2000c101b04 */
[----:B------:R-:W-:Y:S01]  /*0bf0*/  FFMA R6, R5, R10, R6 ;  /* 0x0000000a05067223 */ /* 0x000fe20000000006 */
[----:B------:R-:W-:Y:S01]  /*0c00*/  FFMA R7, R24, R11, R7 ;  /* 0x0000000b18077223 */ /* 0x000fe20000000007 */
[----:B0-----:R-:W-:Y:S06]  /*0c10*/  @P2 EXIT ;  /* 0x000000000000294d */ /* 0x001fec0003800000 */
[----:B------:R-:W-:Y:S01]  /*0c20*/  STG.E.64 desc[UR4][R22.64], R6 ;  /* 0x0000000616007986 */ /* 0x000fe2000c101b04 */
[----:B------:R-:W-:Y:S05]  /*0c30*/  EXIT ;  /* 0x000000000000794d */ /* 0x000fea0003800000 */
.L_x_0:
[----:B------:R-:W-:-:S00]  /*0c40*/  BRA `(.L_x_0) ;  /* 0xfffffffc00fc7947 */ /* 0x000fc0000383ffff */
[----:B------:R-:W-:-:S00]  /*0c50*/  NOP ;  /* 0x0000000000007918 */ /* 0x000fc00000000000 */
        /* <DEDUP_REMOVED lines=10> */
.L_x_1:


//--------------------- .nv.global.init           --------------------------
	.section	.nv.global.init,"aw",@progbits
.nv.global.init:
	.type		_$_str,@object
	.size		_$_str,(_$_str_$_2 - _$_str)
_$_str:
        /*0000*/ 	.byte	0x5f, 0x5f, 0x43, 0x55, 0x44, 0x41, 0x5f, 0x46, 0x54, 0x5a, 0x00
	.type		_$_str_$_2,@object
	.size		_$_str_$_2,(.L_1 - _$_str_$_2)
_$_str_$_2:
        /*000b*/ 	.byte	0x5f, 0x5f, 0x43, 0x55, 0x44, 0x41, 0x5f, 0x50, 0x52, 0x45, 0x43, 0x5f, 0x53, 0x51, 0x52, 0x54
        /*001b*/ 	.byte	0x00
.L_1:


//--------------------- .nv.constant0.triton_poi_fused__native_batch_norm_legit_no_training_avg_pool2d_relu_25 --------------------------
	.section	.nv.constant0.triton_poi_fused__native_batch_norm_legit_no_training_avg_pool2d_relu_25,"a",@progbits
	.sectionflags	@""
	.align	4
.nv.constant0.triton_poi_fused__native_batch_norm_legit_no_training_avg_pool2d_relu_25:
	.zero		628
